	.headerflags	@"EF_CUDA_TEXMODE_UNIFIED EF_CUDA_64BIT_ADDRESS EF_CUDA_ACCELERATORS EF_CUDA_SM90 EF_CUDA_VIRTUAL_SM(EF_CUDA_SM90)"
	.elftype	@"ET_EXEC"


//--------------------- .nv.info                  --------------------------
	.section	.nv.info,"",@"SHT_CUDA_INFO"
	.align	4


	//----- nvinfo : EIATTR_REGCOUNT
	.align		4
        /*0000*/ 	.byte	0x04, 0x2f
        /*0002*/ 	.short	(.L_1 - .L_0)
	.align		4
.L_0:
        /*0004*/ 	.word	index@(triton_poi_fused_clamp_0)
        /*0008*/ 	.word	0x00000008


	//----- nvinfo : EIATTR_MIN_STACK_SIZE
	.align		4
.L_1:
        /*000c*/ 	.byte	0x04, 0x12
        /*000e*/ 	.short	(.L_3 - .L_2)
	.align		4
.L_2:
        /*0010*/ 	.word	index@(triton_poi_fused_clamp_0)
        /*0014*/ 	.word	0x00000000


	//----- nvinfo : EIATTR_FRAME_SIZE
	.align		4
.L_3:
        /*0018*/ 	.byte	0x04, 0x11
        /*001a*/ 	.short	(.L_5 - .L_4)
	.align		4
.L_4:
        /*001c*/ 	.word	index@(triton_poi_fused_clamp_0)
        /*0020*/ 	.word	0x00000000


	//----- nvinfo : EIATTR_MIN_STACK_SIZE
	.align		4
.L_5:
        /*0024*/ 	.byte	0x04, 0x12
        /*0026*/ 	.short	(.L_7 - .L_6)
	.align		4
.L_6:
        /*0028*/ 	.word	index@(triton_poi_fused_clamp_0)
        /*002c*/ 	.word	0x00000000
.L_7:


//--------------------- .nv.info.triton_poi_fused_clamp_0 --------------------------
	.section	.nv.info.triton_poi_fused_clamp_0,"",@"SHT_CUDA_INFO"
	.sectionflags	@""
	.align	4


	//----- nvinfo : EIATTR_CUDA_API_VERSION
	.align		4
        /*0000*/ 	.byte	0x04, 0x37
        /*0002*/ 	.short	(.L_9 - .L_8)
.L_8:
        /*0004*/ 	.word	0x0000007c


	//----- nvinfo : EIATTR_KPARAM_INFO
	.align		4
.L_9:
        /*0008*/ 	.byte	0x04, 0x17
        /*000a*/ 	.short	(.L_11 - .L_10)
.L_10:
        /*000c*/ 	.word	0x00000000
        /*0010*/ 	.short	0x0001
        /*0012*/ 	.short	0x0008
        /*0014*/ 	.byte	0x00, 0xf4, 0x21, 0x00


	//----- nvinfo : EIATTR_KPARAM_INFO
	.align		4
.L_11:
        /*0018*/ 	.byte	0x04, 0x17
        /*001a*/ 	.short	(.L_13 - .L_12)
.L_12:
        /*001c*/ 	.word	0x00000000
        /*0020*/ 	.short	0x0000
        /*0022*/ 	.short	0x0000
        /*0024*/ 	.byte	0x00, 0xf4, 0x21, 0x00


	//----- nvinfo : EIATTR_SPARSE_MMA_MASK
	.align		4
.L_13:
        /*0028*/ 	.byte	0x03, 0x50
        /*002a*/ 	.short	0x0000


	//----- nvinfo : EIATTR_MAXREG_COUNT
	.align		4
        /*002c*/ 	.byte	0x03, 0x1b
        /*002e*/ 	.short	0x00ff


	//----- nvinfo : EIATTR_EXIT_INSTR_OFFSETS
	.align		4
        /*0030*/ 	.byte	0x04, 0x1c
        /*0032*/ 	.short	(.L_15 - .L_14)


	//   ....[0]....
.L_14:
        /*0034*/ 	.word	0x00000080


	//   ....[1]....
        /*0038*/ 	.word	0x000000f0


	//----- nvinfo : EIATTR_REQNTID
	.align		4
.L_15:
        /*003c*/ 	.byte	0x04, 0x10
        /*003e*/ 	.short	(.L_17 - .L_16)
.L_16:
        /*0040*/ 	.word	0x00000020
        /*0044*/ 	.word	0x00000001
        /*0048*/ 	.word	0x00000001


	//----- nvinfo : EIATTR_CBANK_PARAM_SIZE
	.align		4
.L_17:
        /*004c*/ 	.byte	0x03, 0x19
        /*004e*/ 	.short	0x0010


	//----- nvinfo : EIATTR_PARAM_CBANK
	.align		4
        /*0050*/ 	.byte	0x04, 0x0a
        /*0052*/ 	.short	(.L_19 - .L_18)
	.align		4
.L_18:
        /*0054*/ 	.word	index@(.nv.constant0.triton_poi_fused_clamp_0)
        /*0058*/ 	.short	0x0210
        /*005a*/ 	.short	0x0010


	//----- nvinfo : EIATTR_SW_WAR
	.align		4
.L_19:
        /*005c*/ 	.byte	0x04, 0x36
        /*005e*/ 	.short	(.L_21 - .L_20)
.L_20:
        /*0060*/ 	.word	0x00000008
.L_21:


//--------------------- .nv.callgraph             --------------------------
	.section	.nv.callgraph,"",@"SHT_CUDA_CALLGRAPH"
	.align	4
	.sectionentsize	8
	.align		4
        /*0000*/ 	.word	0x00000000
	.align		4
        /*0004*/ 	.word	0xffffffff
	.align		4
        /*0008*/ 	.word	0x00000000
	.align		4
        /*000c*/ 	.word	0xfffffffe
	.align		4
        /*0010*/ 	.word	0x00000000
	.align		4
        /*0014*/ 	.word	0xfffffffd
	.align		4
        /*0018*/ 	.word	0x00000000
	.align		4
        /*001c*/ 	.word	0xfffffffc


//--------------------- .text.triton_poi_fused_clamp_0 --------------------------
	.section	.text.triton_poi_fused_clamp_0,"ax",@progbits
	.align	128
        .global         triton_poi_fused_clamp_0
        .type           triton_poi_fused_clamp_0,@function
        .size           triton_poi_fused_clamp_0,(.L_x_1 - triton_poi_fused_clamp_0)
        .other          triton_poi_fused_clamp_0,@"STO_CUDA_ENTRY STV_DEFAULT"
triton_poi_fused_clamp_0:
.text.triton_poi_fused_clamp_0:
[----:B------:R-:W0:Y:S02]  /*0000*/  LDC R1, c[0x0][0x28] ;  /* 0x00000a00ff017b82 */ /* 0x000e240000000800 */
[----:B------:R-:W1:Y:S01]  /*0010*/  LDC.64 R2, c[0x0][0x210] ;  /* 0x00008400ff027b82 */ /* 0x000e620000000a00 */
[----:B------:R-:W-:Y:S02]  /*0020*/  ULDC.64 UR4, c[0x0][0x208] ;  /* 0x0000820000047ab9 */ /* 0x000fe40000000a00 */
[----:B-1----:R-:W2:Y:S01]  /*0030*/  LDG.E R5, desc[UR4][R2.64] ;  /* 0x0000000402057981 */ /* 0x002ea2000c1e1900 */
[----:B------:R-:W1:Y:S02]  /*0040*/  S2R R0, SR_TID.X ;  /* 0x0000000000007919 */ /* 0x000e640000002100 */
[----:B-1----:R-:W-:Y:S02]  /*0050*/  LOP3.LUT P2, RZ, R0, 0x1f, RZ, 0xc0, !PT ;  /* 0x0000001f00ff7812 */ /* 0x002fe4000784c0ff */
[C---:B--2---:R-:W-:Y:S02]  /*0060*/  FSETP.GT.AND P0, PT, R5.reuse, 1.0099999904632568359, PT ;  /* 0x3f8147ae0500780b */ /* 0x044fe40003f04000 */
[----:B------:R-:W-:-:S09]  /*0070*/  FSETP.NAN.AND P1, PT, R5, R5, PT ;  /* 0x000000050500720b */ /* 0x000fd20003f28000 */
[----:B------:R-:W-:Y:S05]  /*0080*/  @P2 EXIT ;  /* 0x000000000000294d */ /* 0x000fea0003800000 */
[----:B------:R-:W0:Y:S01]  /*0090*/  LDC.64 R2, c[0x0][0x218] ;  /* 0x00008600ff027b82 */ /* 0x000e220000000a00 */
[----:B------:R-:W-:-:S04]  /*00a0*/  @!P0 FSEL R5, R5, 1.0099999904632568359, P1 ;  /* 0x3f8147ae05058808 */ /* 0x000fc80000800000 */
[C---:B------:R-:W-:Y:S02]  /*00b0*/  FSETP.GEU.AND P1, PT, R5.reuse, 6, PT ;  /* 0x40c000000500780b */ /* 0x040fe40003f2e000 */
[----:B------:R-:W-:-:S11]  /*00c0*/  FSETP.NAN.AND P0, PT, R5, R5, PT ;  /* 0x000000050500720b */ /* 0x000fd60003f08000 */
[----:B------:R-:W-:-:S05]  /*00d0*/  @P1 SEL R5, R5, 0x40c00000, P0 ;  /* 0x40c0000005051807 */ /* 0x000fca0000000000 */
[----:B0-----:R-:W-:Y:S01]  /*00e0*/  STG.E desc[UR4][R2.64], R5 ;  /* 0x0000000502007986 */ /* 0x001fe2000c101904 */
[----:B------:R-:W-:Y:S05]  /*00f0*/  EXIT ;  /* 0x000000000000794d */ /* 0x000fea0003800000 */
.L_x_0:
[----:B------:R-:W-:-:S00]  /*0100*/  BRA `(.L_x_0) ;  /* 0xfffffffc00fc7947 */ /* 0x000fc0000383ffff */
[----:B------:R-:W-:-:S00]  /*0110*/  NOP ;  /* 0x0000000000007918 */ /* 0x000fc00000000000 */
        /* <DEDUP_REMOVED lines=14> */
.L_x_1:


//--------------------- .nv.constant0.triton_poi_fused_clamp_0 --------------------------
	.section	.nv.constant0.triton_poi_fused_clamp_0,"a",@progbits
	.sectionflags	@""
	.align	4
.nv.constant0.triton_poi_fused_clamp_0:
	.zero		544
